//
// Generated by NVIDIA NVVM Compiler
//
// Compiler Build ID: CL-36424714
// Cuda compilation tools, release 13.0, V13.0.88
// Based on NVVM 20.0.0
//

.version 9.0
.target sm_100
.address_size 64

	// .globl	_Z14upper_diagonalPKcS0_jPfS1_S1_

.visible .entry _Z14upper_diagonalPKcS0_jPfS1_S1_(
	.param .u64 .ptr .align 1 _Z14upper_diagonalPKcS0_jPfS1_S1__param_0,
	.param .u64 .ptr .align 1 _Z14upper_diagonalPKcS0_jPfS1_S1__param_1,
	.param .u32 _Z14upper_diagonalPKcS0_jPfS1_S1__param_2,
	.param .u64 .ptr .align 1 _Z14upper_diagonalPKcS0_jPfS1_S1__param_3,
	.param .u64 .ptr .align 1 _Z14upper_diagonalPKcS0_jPfS1_S1__param_4,
	.param .u64 .ptr .align 1 _Z14upper_diagonalPKcS0_jPfS1_S1__param_5
)
{
	.reg .pred 	%p<7>;
	.reg .b16 	%rs<3>;
	.reg .b32 	%r<9>;
	.reg .b32 	%f<10>;
	.reg .b64 	%rd<23>;

	ld.param.u64 	%rd2, [_Z14upper_diagonalPKcS0_jPfS1_S1__param_0];
	ld.param.u64 	%rd3, [_Z14upper_diagonalPKcS0_jPfS1_S1__param_1];
	ld.param.u32 	%r2, [_Z14upper_diagonalPKcS0_jPfS1_S1__param_2];
	ld.param.u64 	%rd4, [_Z14upper_diagonalPKcS0_jPfS1_S1__param_3];
	ld.param.u64 	%rd5, [_Z14upper_diagonalPKcS0_jPfS1_S1__param_4];
	ld.param.u64 	%rd6, [_Z14upper_diagonalPKcS0_jPfS1_S1__param_5];
	cvta.to.global.u64 	%rd1, %rd6;
	mov.u32 	%r3, %ctaid.x;
	mov.u32 	%r4, %ntid.x;
	mov.u32 	%r5, %tid.x;
	mad.lo.s32 	%r1, %r3, %r4, %r5;
	setp.ne.s32 	%p1, %r1, 0;
	setp.lt.u32 	%p2, %r1, %r2;
	and.pred  	%p3, %p1, %p2;
	@%p3 bra 	$L__BB0_2;
	cvt.rn.f32.u32 	%f9, %r2;
	mul.wide.u32 	%rd21, %r1, 4;
	add.s64 	%rd22, %rd1, %rd21;
	st.global.f32 	[%rd22], %f9;
	bra.uni 	$L__BB0_3;
$L__BB0_2:
	cvta.to.global.u64 	%rd7, %rd4;
	cvta.to.global.u64 	%rd8, %rd5;
	cvta.to.global.u64 	%rd9, %rd2;
	cvta.to.global.u64 	%rd10, %rd3;
	add.s32 	%r6, %r1, -1;
	cvt.u64.u32 	%rd11, %r6;
	add.s64 	%rd12, %rd9, %rd11;
	ld.global.u8 	%rs1, [%rd12];
	not.b32 	%r7, %r1;
	add.s32 	%r8, %r2, %r7;
	cvt.u64.u32 	%rd13, %r8;
	add.s64 	%rd14, %rd10, %rd13;
	ld.global.u8 	%rs2, [%rd14];
	setp.ne.s16 	%p4, %rs1, %rs2;
	selp.f32 	%f1, 0f3F800000, 0f00000000, %p4;
	mul.wide.u32 	%rd15, %r6, 4;
	add.s64 	%rd16, %rd7, %rd15;
	ld.global.f32 	%f2, [%rd16];
	add.f32 	%f3, %f2, %f1;
	mul.wide.u32 	%rd17, %r1, 4;
	add.s64 	%rd18, %rd8, %rd17;
	ld.global.f32 	%f4, [%rd18];
	add.s64 	%rd19, %rd8, %rd15;
	ld.global.f32 	%f5, [%rd19];
	setp.lt.f32 	%p5, %f4, %f5;
	selp.f32 	%f6, %f4, %f5, %p5;
	add.f32 	%f7, %f6, 0f3F800000;
	setp.lt.f32 	%p6, %f3, %f7;
	selp.f32 	%f8, %f3, %f7, %p6;
	add.s64 	%rd20, %rd1, %rd17;
	st.global.f32 	[%rd20], %f8;
$L__BB0_3:
	ret;

}
	// .globl	_Z14lower_diagonalPKcS0_jjPfS1_S1_
.visible .entry _Z14lower_diagonalPKcS0_jjPfS1_S1_(
	.param .u64 .ptr .align 1 _Z14lower_diagonalPKcS0_jjPfS1_S1__param_0,
	.param .u64 .ptr .align 1 _Z14lower_diagonalPKcS0_jjPfS1_S1__param_1,
	.param .u32 _Z14lower_diagonalPKcS0_jjPfS1_S1__param_2,
	.param .u32 _Z14lower_diagonalPKcS0_jjPfS1_S1__param_3,
	.param .u64 .ptr .align 1 _Z14lower_diagonalPKcS0_jjPfS1_S1__param_4,
	.param .u64 .ptr .align 1 _Z14lower_diagonalPKcS0_jjPfS1_S1__param_5,
	.param .u64 .ptr .align 1 _Z14lower_diagonalPKcS0_jjPfS1_S1__param_6
)
{
	.reg .pred 	%p<7>;
	.reg .b16 	%rs<3>;
	.reg .b32 	%r<9>;
	.reg .b32 	%f<10>;
	.reg .b64 	%rd<23>;

	ld.param.u64 	%rd2, [_Z14lower_diagonalPKcS0_jjPfS1_S1__param_0];
	ld.param.u64 	%rd3, [_Z14lower_diagonalPKcS0_jjPfS1_S1__param_1];
	ld.param.u32 	%r2, [_Z14lower_diagonalPKcS0_jjPfS1_S1__param_3];
	ld.param.u64 	%rd4, [_Z14lower_diagonalPKcS0_jjPfS1_S1__param_4];
	ld.param.u64 	%rd5, [_Z14lower_diagonalPKcS0_jjPfS1_S1__param_5];
	ld.param.u64 	%rd6, [_Z14lower_diagonalPKcS0_jjPfS1_S1__param_6];
	cvta.to.global.u64 	%rd1, %rd6;
	mov.u32 	%r3, %ctaid.x;
	mov.u32 	%r4, %ntid.x;
	mov.u32 	%r5, %tid.x;
	mad.lo.s32 	%r1, %r3, %r4, %r5;
	setp.ne.s32 	%p1, %r1, 0;
	setp.lt.u32 	%p2, %r1, %r2;
	and.pred  	%p3, %p1, %p2;
	@%p3 bra 	$L__BB1_2;
	cvt.rn.f32.u32 	%f9, %r2;
	mul.wide.u32 	%rd21, %r1, 4;
	add.s64 	%rd22, %rd1, %rd21;
	st.global.f32 	[%rd22], %f9;
	bra.uni 	$L__BB1_3;
$L__BB1_2:
	cvta.to.global.u64 	%rd7, %rd4;
	cvta.to.global.u64 	%rd8, %rd5;
	cvta.to.global.u64 	%rd9, %rd2;
	cvta.to.global.u64 	%rd10, %rd3;
	add.s32 	%r6, %r1, -1;
	cvt.u64.u32 	%rd11, %r6;
	add.s64 	%rd12, %rd9, %rd11;
	ld.global.u8 	%rs1, [%rd12];
	not.b32 	%r7, %r1;
	add.s32 	%r8, %r2, %r7;
	cvt.u64.u32 	%rd13, %r8;
	add.s64 	%rd14, %rd10, %rd13;
	ld.global.u8 	%rs2, [%rd14];
	setp.ne.s16 	%p4, %rs1, %rs2;
	selp.f32 	%f1, 0f3F800000, 0f00000000, %p4;
	mul.wide.u32 	%rd15, %r6, 4;
	add.s64 	%rd16, %rd7, %rd15;
	ld.global.f32 	%f2, [%rd16];
	add.f32 	%f3, %f2, %f1;
	mul.wide.u32 	%rd17, %r1, 4;
	add.s64 	%rd18, %rd8, %rd17;
	ld.global.f32 	%f4, [%rd18];
	add.s64 	%rd19, %rd8, %rd15;
	ld.global.f32 	%f5, [%rd19];
	setp.lt.f32 	%p5, %f4, %f5;
	selp.f32 	%f6, %f4, %f5, %p5;
	add.f32 	%f7, %f6, 0f3F800000;
	setp.lt.f32 	%p6, %f3, %f7;
	selp.f32 	%f8, %f3, %f7, %p6;
	add.s64 	%rd20, %rd1, %rd17;
	st.global.f32 	[%rd20], %f8;
$L__BB1_3:
	ret;

}


// ===== COMPILED SASS (sm_100) =====

	.target	sm_100

	.elftype	@"ET_EXEC"


//--------------------- .note.nv.tkinfo           --------------------------
	.section	.note.nv.tkinfo,"",@"SHT_NOTE"
	.sectionflags	@"SHF_NOTE_NV_TKINFO"
	.tkinfo
        /*0018*/ 	.word	0x00000002
        /*0030*/ 	.string	""
        /*0030*/ 	.string	"ptxas"
        /*0030*/ 	.string	"Cuda compilation tools, release 13.0, V13.0.88"
        /*0030*/ 	.string	"Build cuda_13.0.r13.0/compiler.36424714_0"
        /*0030*/ 	.string	"-arch sm_100 -m 64 "



//--------------------- .note.nv.cuinfo           --------------------------
	.section	.note.nv.cuinfo,"",@"SHT_NOTE"
	.sectionflags	@"SHF_NOTE_NV_CUINFO"
        /*0018*/ 	.short	0x0002
        /*001a*/ 	.short	0x0064
        /*001c*/ 	.short	0x0082
	.zero		2


//--------------------- .nv.info                  --------------------------
	.section	.nv.info,"",@"SHT_CUDA_INFO"
	.align	4


	//----- nvinfo : EIATTR_REGCOUNT
	.align		4
        /*0000*/ 	.byte	0x04, 0x2f
        /*0002*/ 	.short	(.L_1 - .L_0)
	.align		4
.L_0:
        /*0004*/ 	.word	index@(_Z14upper_diagonalPKcS0_jPfS1_S1_)
        /*0008*/ 	.word	0x00000012


	//----- nvinfo : EIATTR_FRAME_SIZE
	.align		4
.L_1:
        /*000c*/ 	.byte	0x04, 0x11
        /*000e*/ 	.short	(.L_3 - .L_2)
	.align		4
.L_2:
        /*0010*/ 	.word	index@(_Z14upper_diagonalPKcS0_jPfS1_S1_)
        /*0014*/ 	.word	0x00000000


	//----- nvinfo : EIATTR_REGCOUNT
	.align		4
.L_3:
        /*0018*/ 	.byte	0x04, 0x2f
        /*001a*/ 	.short	(.L_5 - .L_4)
	.align		4
.L_4:
        /*001c*/ 	.word	index@(_Z14lower_diagonalPKcS0_jjPfS1_S1_)
        /*0020*/ 	.word	0x00000012


	//----- nvinfo : EIATTR_FRAME_SIZE
	.align		4
.L_5:
        /*0024*/ 	.byte	0x04, 0x11
        /*0026*/ 	.short	(.L_7 - .L_6)
	.align		4
.L_6:
        /*0028*/ 	.word	index@(_Z14lower_diagonalPKcS0_jjPfS1_S1_)
        /*002c*/ 	.word	0x00000000


	//----- nvinfo : EIATTR_MIN_STACK_SIZE
	.align		4
.L_7:
        /*0030*/ 	.byte	0x04, 0x12
        /*0032*/ 	.short	(.L_9 - .L_8)
	.align		4
.L_8:
        /*0034*/ 	.word	index@(_Z14lower_diagonalPKcS0_jjPfS1_S1_)
        /*0038*/ 	.word	0x00000000


	//----- nvinfo : EIATTR_MIN_STACK_SIZE
	.align		4
.L_9:
        /*003c*/ 	.byte	0x04, 0x12
        /*003e*/ 	.short	(.L_11 - .L_10)
	.align		4
.L_10:
        /*0040*/ 	.word	index@(_Z14upper_diagonalPKcS0_jPfS1_S1_)
        /*0044*/ 	.word	0x00000000
.L_11:


//--------------------- .nv.compat                --------------------------
	.section	.nv.compat,"",@"SHT_CUDA_COMPAT_INFO"
	.align	4
        /*0000*/ 	.byte	0x02, 0x09, 0x00, 0x00, 0x02, 0x02, 0x01, 0x00, 0x02, 0x05, 0x05, 0x00, 0x03, 0x07, 0x01, 0x01
        /*0010*/ 	.byte	0x02, 0x03, 0x00, 0x00, 0x02, 0x06, 0x01, 0x00, 0x04, 0x0b, 0x08, 0x00, 0x09, 0x00, 0x00, 0x00
        /*0020*/ 	.byte	0x00, 0x00, 0x00, 0x00


//--------------------- .nv.info._Z14lower_diagonalPKcS0_jjPfS1_S1_ --------------------------
	.section	.nv.info._Z14lower_diagonalPKcS0_jjPfS1_S1_,"",@"SHT_CUDA_INFO"
	.sectionflags	@""
	.align	4


	//----- nvinfo : EIATTR_CUDA_API_VERSION
	.align		4
        /*0000*/ 	.byte	0x04, 0x37
        /*0002*/ 	.short	(.L_13 - .L_12)
.L_12:
        /*0004*/ 	.word	0x00000082


	//----- nvinfo : EIATTR_KPARAM_INFO
	.align		4
.L_13:
        /*0008*/ 	.byte	0x04, 0x17
        /*000a*/ 	.short	(.L_15 - .L_14)
.L_14:
        /*000c*/ 	.word	0x00000000
        /*0010*/ 	.short	0x0006
        /*0012*/ 	.short	0x0028
        /*0014*/ 	.byte	0x00, 0xf5, 0x21, 0x00


	//----- nvinfo : EIATTR_KPARAM_INFO
	.align		4
.L_15:
        /*0018*/ 	.byte	0x04, 0x17
        /*001a*/ 	.short	(.L_17 - .L_16)
.L_16:
        /*001c*/ 	.word	0x00000000
        /*0020*/ 	.short	0x0005
        /*0022*/ 	.short	0x0020
        /*0024*/ 	.byte	0x00, 0xf5, 0x21, 0x00


	//----- nvinfo : EIATTR_KPARAM_INFO
	.align		4
.L_17:
        /*0028*/ 	.byte	0x04, 0x17
        /*002a*/ 	.short	(.L_19 - .L_18)
.L_18:
        /*002c*/ 	.word	0x00000000
        /*0030*/ 	.short	0x0004
        /*0032*/ 	.short	0x0018
        /*0034*/ 	.byte	0x00, 0xf5, 0x21, 0x00


	//----- nvinfo : EIATTR_KPARAM_INFO
	.align		4
.L_19:
        /*0038*/ 	.byte	0x04, 0x17
        /*003a*/ 	.short	(.L_21 - .L_20)
.L_20:
        /*003c*/ 	.word	0x00000000
        /*0040*/ 	.short	0x0003
        /*0042*/ 	.short	0x0014
        /*0044*/ 	.byte	0x00, 0xf0, 0x11, 0x00


	//----- nvinfo : EIATTR_KPARAM_INFO
	.align		4
.L_21:
        /*0048*/ 	.byte	0x04, 0x17
        /*004a*/ 	.short	(.L_23 - .L_22)
.L_22:
        /*004c*/ 	.word	0x00000000
        /*0050*/ 	.short	0x0002
        /*0052*/ 	.short	0x0010
        /*0054*/ 	.byte	0x00, 0xf0, 0x11, 0x00


	//----- nvinfo : EIATTR_KPARAM_INFO
	.align		4
.L_23:
        /*0058*/ 	.byte	0x04, 0x17
        /*005a*/ 	.short	(.L_25 - .L_24)
.L_24:
        /*005c*/ 	.word	0x00000000
        /*0060*/ 	.short	0x0001
        /*0062*/ 	.short	0x0008
        /*0064*/ 	.byte	0x00, 0xf5, 0x21, 0x00


	//----- nvinfo : EIATTR_KPARAM_INFO
	.align		4
.L_25:
        /*0068*/ 	.byte	0x04, 0x17
        /*006a*/ 	.short	(.L_27 - .L_26)
.L_26:
        /*006c*/ 	.word	0x00000000
        /*0070*/ 	.short	0x0000
        /*0072*/ 	.short	0x0000
        /*0074*/ 	.byte	0x00, 0xf5, 0x21, 0x00


	//----- nvinfo : EIATTR_SPARSE_MMA_MASK
	.align		4
.L_27:
        /*0078*/ 	.byte	0x03, 0x50
        /*007a*/ 	.short	0x0000


	//----- nvinfo : EIATTR_MAXREG_COUNT
	.align		4
        /*007c*/ 	.byte	0x03, 0x1b
        /*007e*/ 	.short	0x00ff


	//----- nvinfo : EIATTR_MERCURY_ISA_VERSION
	.align		4
        /*0080*/ 	.byte	0x03, 0x5f
        /*0082*/ 	.short	0x0101


	//----- nvinfo : EIATTR_VRC_CTA_INIT_COUNT
	.align		4
        /*0084*/ 	.byte	0x02, 0x4a
	.zero		1
	.zero		1


	//----- nvinfo : EIATTR_EXIT_INSTR_OFFSETS
	.align		4
        /*0088*/ 	.byte	0x04, 0x1c
        /*008a*/ 	.short	(.L_29 - .L_28)


	//   ....[0]....
.L_28:
        /*008c*/ 	.word	0x000000d0


	//   ....[1]....
        /*0090*/ 	.word	0x000002b0


	//----- nvinfo : EIATTR_CBANK_PARAM_SIZE
	.align		4
.L_29:
        /*0094*/ 	.byte	0x03, 0x19
        /*0096*/ 	.short	0x0030


	//----- nvinfo : EIATTR_PARAM_CBANK
	.align		4
        /*0098*/ 	.byte	0x04, 0x0a
        /*009a*/ 	.short	(.L_31 - .L_30)
	.align		4
.L_30:
        /*009c*/ 	.word	index@(.nv.constant0._Z14lower_diagonalPKcS0_jjPfS1_S1_)
        /*00a0*/ 	.short	0x0380
        /*00a2*/ 	.short	0x0030


	//----- nvinfo : EIATTR_SW_WAR
	.align		4
.L_31:
        /*00a4*/ 	.byte	0x04, 0x36
        /*00a6*/ 	.short	(.L_33 - .L_32)
.L_32:
        /*00a8*/ 	.word	0x00000008
.L_33:


//--------------------- .nv.info._Z14upper_diagonalPKcS0_jPfS1_S1_ --------------------------
	.section	.nv.info._Z14upper_diagonalPKcS0_jPfS1_S1_,"",@"SHT_CUDA_INFO"
	.sectionflags	@""
	.align	4


	//----- nvinfo : EIATTR_CUDA_API_VERSION
	.align		4
        /*0000*/ 	.byte	0x04, 0x37
        /*0002*/ 	.short	(.L_35 - .L_34)
.L_34:
        /*0004*/ 	.word	0x00000082


	//----- nvinfo : EIATTR_KPARAM_INFO
	.align		4
.L_35:
        /*0008*/ 	.byte	0x04, 0x17
        /*000a*/ 	.short	(.L_37 - .L_36)
.L_36:
        /*000c*/ 	.word	0x00000000
        /*0010*/ 	.short	0x0005
        /*0012*/ 	.short	0x0028
        /*0014*/ 	.byte	0x00, 0xf5, 0x21, 0x00


	//----- nvinfo : EIATTR_KPARAM_INFO
	.align		4
.L_37:
        /*0018*/ 	.byte	0x04, 0x17
        /*001a*/ 	.short	(.L_39 - .L_38)
.L_38:
        /*001c*/ 	.word	0x00000000
        /*0020*/ 	.short	0x0004
        /*0022*/ 	.short	0x0020
        /*0024*/ 	.byte	0x00, 0xf5, 0x21, 0x00


	//----- nvinfo : EIATTR_KPARAM_INFO
	.align		4
.L_39:
        /*0028*/ 	.byte	0x04, 0x17
        /*002a*/ 	.short	(.L_41 - .L_40)
.L_40:
        /*002c*/ 	.word	0x00000000
        /*0030*/ 	.short	0x0003
        /*0032*/ 	.short	0x0018
        /*0034*/ 	.byte	0x00, 0xf5, 0x21, 0x00


	//----- nvinfo : EIATTR_KPARAM_INFO
	.align		4
.L_41:
        /*0038*/ 	.byte	0x04, 0x17
        /*003a*/ 	.short	(.L_43 - .L_42)
.L_42:
        /*003c*/ 	.word	0x00000000
        /*0040*/ 	.short	0x0002
        /*0042*/ 	.short	0x0010
        /*0044*/ 	.byte	0x00, 0xf0, 0x11, 0x00


	//----- nvinfo : EIATTR_KPARAM_INFO
	.align		4
.L_43:
        /*0048*/ 	.byte	0x04, 0x17
        /*004a*/ 	.short	(.L_45 - .L_44)
.L_44:
        /*004c*/ 	.word	0x00000000
        /*0050*/ 	.short	0x0001
        /*0052*/ 	.short	0x0008
        /*0054*/ 	.byte	0x00, 0xf5, 0x21, 0x00


	//----- nvinfo : EIATTR_KPARAM_INFO
	.align		4
.L_45:
        /*0058*/ 	.byte	0x04, 0x17
        /*005a*/ 	.short	(.L_47 - .L_46)
.L_46:
        /*005c*/ 	.word	0x00000000
        /*0060*/ 	.short	0x0000
        /*0062*/ 	.short	0x0000
        /*0064*/ 	.byte	0x00, 0xf5, 0x21, 0x00


	//----- nvinfo : EIATTR_SPARSE_MMA_MASK
	.align		4
.L_47:
        /*0068*/ 	.byte	0x03, 0x50
        /*006a*/ 	.short	0x0000


	//----- nvinfo : EIATTR_MAXREG_COUNT
	.align		4
        /*006c*/ 	.byte	0x03, 0x1b
        /*006e*/ 	.short	0x00ff


	//----- nvinfo : EIATTR_MERCURY_ISA_VERSION
	.align		4
        /*0070*/ 	.byte	0x03, 0x5f
        /*0072*/ 	.short	0x0101


	//----- nvinfo : EIATTR_VRC_CTA_INIT_COUNT
	.align		4
        /*0074*/ 	.byte	0x02, 0x4a
	.zero		1
	.zero		1


	//----- nvinfo : EIATTR_EXIT_INSTR_OFFSETS
	.align		4
        /*0078*/ 	.byte	0x04, 0x1c
        /*007a*/ 	.short	(.L_49 - .L_48)


	//   ....[0]....
.L_48:
        /*007c*/ 	.word	0x000000d0


	//   ....[1]....
        /*0080*/ 	.word	0x000002b0


	//----- nvinfo : EIATTR_CBANK_PARAM_SIZE
	.align		4
.L_49:
        /*0084*/ 	.byte	0x03, 0x19
        /*0086*/ 	.short	0x0030


	//----- nvinfo : EIATTR_PARAM_CBANK
	.align		4
        /*0088*/ 	.byte	0x04, 0x0a
        /*008a*/ 	.short	(.L_51 - .L_50)
	.align		4
.L_50:
        /*008c*/ 	.word	index@(.nv.constant0._Z14upper_diagonalPKcS0_jPfS1_S1_)
        /*0090*/ 	.short	0x0380
        /*0092*/ 	.short	0x0030


	//----- nvinfo : EIATTR_SW_WAR
	.align		4
.L_51:
        /*0094*/ 	.byte	0x04, 0x36
        /*0096*/ 	.short	(.L_53 - .L_52)
.L_52:
        /*0098*/ 	.word	0x00000008
.L_53:


//--------------------- .nv.callgraph             --------------------------
	.section	.nv.callgraph,"",@"SHT_CUDA_CALLGRAPH"
	.align	4
	.sectionentsize	8
	.align		4
        /*0000*/ 	.word	0x00000000
	.align		4
        /*0004*/ 	.word	0xffffffff
	.align		4
        /*0008*/ 	.word	0x00000000
	.align		4
        /*000c*/ 	.word	0xfffffffe
	.align		4
        /*0010*/ 	.word	0x00000000
	.align		4
        /*0014*/ 	.word	0xfffffffd
	.align		4
        /*0018*/ 	.word	0x00000000
	.align		4
        /*001c*/ 	.word	0xfffffffc


//--------------------- .text._Z14lower_diagonalPKcS0_jjPfS1_S1_ --------------------------
	.section	.text._Z14lower_diagonalPKcS0_jjPfS1_S1_,"ax",@progbits
	.align	128
        .global         _Z14lower_diagonalPKcS0_jjPfS1_S1_
        .type           _Z14lower_diagonalPKcS0_jjPfS1_S1_,@function
        .size           _Z14lower_diagonalPKcS0_jjPfS1_S1_,(.L_x_2 - _Z14lower_diagonalPKcS0_jjPfS1_S1_)
        .other          _Z14lower_diagonalPKcS0_jjPfS1_S1_,@"STO_CUDA_ENTRY STV_DEFAULT"
_Z14lower_diagonalPKcS0_jjPfS1_S1_:
.text._Z14lower_diagonalPKcS0_jjPfS1_S1_:
[----:B------:R-:W-:Y:S01]  /*0000*/  LDC R1, c[0x0][0x37c] ;  /* 0x0000df00ff017b82 */ /* 0x000fe20000000800 */
[----:B------:R-:W0:Y:S07]  /*0010*/  S2R R3, SR_TID.X ;  /* 0x0000000000037919 */ /* 0x000e2e0000002100 */
[----:B------:R-:W0:Y:S01]  /*0020*/  S2UR UR4, SR_CTAID.X ;  /* 0x00000000000479c3 */ /* 0x000e220000002500 */
[----:B------:R-:W1:Y:S07]  /*0030*/  LDCU UR6, c[0x0][0x394] ;  /* 0x00007280ff0677ac */ /* 0x000e6e0008000800 */
[----:B------:R-:W0:Y:S02]  /*0040*/  LDC R0, c[0x0][0x360] ;  /* 0x0000d800ff007b82 */ /* 0x000e240000000800 */
[----:B0-----:R-:W-:Y:S01]  /*0050*/  IMAD R0, R0, UR4, R3 ;  /* 0x0000000400007c24 */ /* 0x001fe2000f8e0203 */
[----:B------:R-:W0:Y:S04]  /*0060*/  LDCU.64 UR4, c[0x0][0x358] ;  /* 0x00006b00ff0477ac */ /* 0x000e280008000a00 */
[----:B-1----:R-:W-:-:S04]  /*0070*/  ISETP.GE.U32.AND P0, PT, R0, UR6, PT ;  /* 0x0000000600007c0c */ /* 0x002fc8000bf06070 */
[----:B------:R-:W-:-:S13]  /*0080*/  ISETP.NE.AND P0, PT, R0, RZ, !P0 ;  /* 0x000000ff0000720c */ /* 0x000fda0004705270 */
[----:B------:R-:W1:Y:S01]  /*0090*/  @!P0 LDC.64 R2, c[0x0][0x3a8] ;  /* 0x0000ea00ff028b82 */ /* 0x000e620000000a00 */
[----:B------:R-:W-:Y:S01]  /*00a0*/  @!P0 I2FP.F32.U32 R5, UR6 ;  /* 0x0000000600058c45 */ /* 0x000fe20008201000 */
[----:B-1----:R-:W-:-:S05]  /*00b0*/  @!P0 IMAD.WIDE.U32 R2, R0, 0x4, R2 ;  /* 0x0000000400028825 */ /* 0x002fca00078e0002 */
[----:B0-----:R0:W-:Y:S01]  /*00c0*/  @!P0 STG.E desc[UR4][R2.64], R5 ;  /* 0x0000000502008986 */ /* 0x0011e2000c101904 */
[----:B------:R-:W-:Y:S05]  /*00d0*/  @!P0 EXIT ;  /* 0x000000000000894d */ /* 0x000fea0003800000 */
[----:B------:R-:W1:Y:S01]  /*00e0*/  LDC.64 R6, c[0x0][0x3a0] ;  /* 0x0000e800ff067b82 */ /* 0x000e620000000a00 */
[----:B------:R-:W2:Y:S01]  /*00f0*/  LDCU.128 UR8, c[0x0][0x380] ;  /* 0x00007000ff0877ac */ /* 0x000ea20008000c00 */
[----:B------:R-:W-:Y:S01]  /*0100*/  LOP3.LUT R4, RZ, R0, RZ, 0x33, !PT ;  /* 0x00000000ff047212 */ /* 0x000fe200078e33ff */
[----:B------:R-:W-:-:S04]  /*0110*/  VIADD R13, R0, 0xffffffff ;  /* 0xffffffff000d7836 */ /* 0x000fc80000000000 */
[----:B------:R-:W-:Y:S01]  /*0120*/  VIADD R4, R4, UR6 ;  /* 0x0000000604047c36 */ /* 0x000fe20008000000 */
[----:B0-----:R-:W0:Y:S04]  /*0130*/  LDC.64 R2, c[0x0][0x398] ;  /* 0x0000e600ff027b82 */ /* 0x001e280000000a00 */
[----:B--2---:R-:W-:Y:S02]  /*0140*/  IADD3 R10, P1, PT, R4, UR10, RZ ;  /* 0x0000000a040a7c10 */ /* 0x004fe4000ff3e0ff */
[----:B------:R-:W-:Y:S01]  /*0150*/  IADD3 R8, P0, PT, R13, UR8, RZ ;  /* 0x000000080d087c10 */ /* 0x000fe2000ff1e0ff */
[----:B-1----:R-:W-:-:S04]  /*0160*/  IMAD.WIDE.U32 R4, R0, 0x4, R6 ;  /* 0x0000000400047825 */ /* 0x002fc800078e0006 */
[C---:B------:R-:W-:Y:S02]  /*0170*/  IMAD.WIDE.U32 R6, R13.reuse, 0x4, R6 ;  /* 0x000000040d067825 */ /* 0x040fe400078e0006 */
[----:B------:R-:W2:Y:S02]  /*0180*/  LDG.E R4, desc[UR4][R4.64] ;  /* 0x0000000404047981 */ /* 0x000ea4000c1e1900 */
[----:B------:R-:W-:Y:S02]  /*0190*/  IMAD.X R11, RZ, RZ, UR11, P1 ;  /* 0x0000000bff0b7e24 */ /* 0x000fe400088e06ff */
[----:B------:R-:W-:Y:S01]  /*01a0*/  IMAD.X R9, RZ, RZ, UR9, P0 ;  /* 0x00000009ff097e24 */ /* 0x000fe200080e06ff */
[----:B------:R-:W2:Y:S01]  /*01b0*/  LDG.E R7, desc[UR4][R6.64] ;  /* 0x0000000406077981 */ /* 0x000ea2000c1e1900 */
[----:B0-----:R-:W-:Y:S02]  /*01c0*/  IMAD.WIDE.U32 R2, R13, 0x4, R2 ;  /* 0x000000040d027825 */ /* 0x001fe400078e0002 */
[----:B------:R-:W0:Y:S01]  /*01d0*/  LDC.64 R12, c[0x0][0x3a8] ;  /* 0x0000ea00ff0c7b82 */ /* 0x000e220000000a00 */
[----:B------:R-:W3:Y:S04]  /*01e0*/  LDG.E.U8 R8, desc[UR4][R8.64] ;  /* 0x0000000408087981 */ /* 0x000ee8000c1e1100 */
[----:B------:R-:W3:Y:S04]  /*01f0*/  LDG.E.U8 R11, desc[UR4][R10.64] ;  /* 0x000000040a0b7981 */ /* 0x000ee8000c1e1100 */
[----:B------:R-:W4:Y:S01]  /*0200*/  LDG.E R3, desc[UR4][R2.64] ;  /* 0x0000000402037981 */ /* 0x000f22000c1e1900 */
[----:B0-----:R-:W-:Y:S01]  /*0210*/  IMAD.WIDE.U32 R12, R0, 0x4, R12 ;  /* 0x00000004000c7825 */ /* 0x001fe200078e000c */
[----:B--2---:R-:W-:-:S04]  /*0220*/  FSETP.GEU.AND P1, PT, R4, R7, PT ;  /* 0x000000070400720b */ /* 0x004fc80003f2e000 */
[----:B------:R-:W-:Y:S02]  /*0230*/  FSEL R15, R4, R7, !P1 ;  /* 0x00000007040f7208 */ /* 0x000fe40004800000 */
[----:B---3--:R-:W-:-:S04]  /*0240*/  ISETP.NE.AND P0, PT, R8, R11, PT ;  /* 0x0000000b0800720c */ /* 0x008fc80003f05270 */
[----:B------:R-:W-:Y:S01]  /*0250*/  FSEL R14, RZ, 1, !P0 ;  /* 0x3f800000ff0e7808 */ /* 0x000fe20004000000 */
[----:B------:R-:W-:-:S04]  /*0260*/  FADD R15, R15, 1 ;  /* 0x3f8000000f0f7421 */ /* 0x000fc80000000000 */
[----:B----4-:R-:W-:-:S05]  /*0270*/  FADD R14, R14, R3 ;  /* 0x000000030e0e7221 */ /* 0x010fca0000000000 */
[----:B------:R-:W-:-:S04]  /*0280*/  FSETP.GEU.AND P0, PT, R14, R15, PT ;  /* 0x0000000f0e00720b */ /* 0x000fc80003f0e000 */
[----:B------:R-:W-:-:S05]  /*0290*/  FSEL R15, R14, R15, !P0 ;  /* 0x0000000f0e0f7208 */ /* 0x000fca0004000000 */
[----:B------:R-:W-:Y:S01]  /*02a0*/  STG.E desc[UR4][R12.64], R15 ;  /* 0x0000000f0c007986 */ /* 0x000fe2000c101904 */
[----:B------:R-:W-:Y:S05]  /*02b0*/  EXIT ;  /* 0x000000000000794d */ /* 0x000fea0003800000 */
.L_x_0:
[----:B------:R-:W-:-:S00]  /*02c0*/  BRA `(.L_x_0) ;  /* 0xfffffffc00fc7947 */ /* 0x000fc0000383ffff */
[----:B------:R-:W-:-:S00]  /*02d0*/  NOP ;  /* 0x0000000000007918 */ /* 0x000fc00000000000 */
        /* <DEDUP_REMOVED lines=10> */
.L_x_2:


//--------------------- .text._Z14upper_diagonalPKcS0_jPfS1_S1_ --------------------------
	.section	.text._Z14upper_diagonalPKcS0_jPfS1_S1_,"ax",@progbits
	.align	128
        .global         _Z14upper_diagonalPKcS0_jPfS1_S1_
        .type           _Z14upper_diagonalPKcS0_jPfS1_S1_,@function
        .size           _Z14upper_diagonalPKcS0_jPfS1_S1_,(.L_x_3 - _Z14upper_diagonalPKcS0_jPfS1_S1_)
        .other          _Z14upper_diagonalPKcS0_jPfS1_S1_,@"STO_CUDA_ENTRY STV_DEFAULT"
_Z14upper_diagonalPKcS0_jPfS1_S1_:
.text._Z14upper_diagonalPKcS0_jPfS1_S1_:
        /* <DEDUP_REMOVED lines=44> */
.L_x_1:
        /* <DEDUP_REMOVED lines=12> */
.L_x_3:


//--------------------- .nv.shared.reserved.0     --------------------------
	.section	.nv.shared.reserved.0,"aw",@nobits
	.weak		__nv_reservedSMEM_offset_0_alias
	.size		__nv_reservedSMEM_offset_0_alias, 0, 64
	.other		__nv_reservedSMEM_offset_0_alias,@"STO_CUDA_RESERVED_SHARED STV_DEFAULT"
__nv_reservedSMEM_offset_0_alias:
	.zero		0
	.zero		64


//--------------------- .nv.constant0._Z14lower_diagonalPKcS0_jjPfS1_S1_ --------------------------
	.section	.nv.constant0._Z14lower_diagonalPKcS0_jjPfS1_S1_,"a",@progbits
	.sectionflags	@""
	.align	4
.nv.constant0._Z14lower_diagonalPKcS0_jjPfS1_S1_:
	.zero		944


//--------------------- .nv.constant0._Z14upper_diagonalPKcS0_jPfS1_S1_ --------------------------
	.section	.nv.constant0._Z14upper_diagonalPKcS0_jPfS1_S1_,"a",@progbits
	.sectionflags	@""
	.align	4
.nv.constant0._Z14upper_diagonalPKcS0_jPfS1_S1_:
	.zero		944


//--------------------- SYMBOLS --------------------------

	.type		.nv.reservedSmem.offset0,@object
	.size		.nv.reservedSmem.offset0,0x4
